//
// Generated by NVIDIA NVVM Compiler
//
// Compiler Build ID: CL-36424714
// Cuda compilation tools, release 13.0, V13.0.88
// Based on NVVM 20.0.0
//

.version 9.0
.target sm_100
.address_size 64

	// .globl	_ZN3cub18CUB_300001_SM_10006detail11EmptyKernelIvEEvv
.global .align 1 .b8 _ZN40_INTERNAL_1e1fafa7_4_k_cu_538231c7_480574cuda3std3__45__cpo5beginE[1];
.global .align 1 .b8 _ZN40_INTERNAL_1e1fafa7_4_k_cu_538231c7_480574cuda3std3__45__cpo3endE[1];
.global .align 1 .b8 _ZN40_INTERNAL_1e1fafa7_4_k_cu_538231c7_480574cuda3std3__45__cpo6cbeginE[1];
.global .align 1 .b8 _ZN40_INTERNAL_1e1fafa7_4_k_cu_538231c7_480574cuda3std3__45__cpo4cendE[1];
.global .align 1 .b8 _ZN40_INTERNAL_1e1fafa7_4_k_cu_538231c7_480574cuda3std3__45__cpo6rbeginE[1];
.global .align 1 .b8 _ZN40_INTERNAL_1e1fafa7_4_k_cu_538231c7_480574cuda3std3__45__cpo4rendE[1];
.global .align 1 .b8 _ZN40_INTERNAL_1e1fafa7_4_k_cu_538231c7_480574cuda3std3__45__cpo7crbeginE[1];
.global .align 1 .b8 _ZN40_INTERNAL_1e1fafa7_4_k_cu_538231c7_480574cuda3std3__45__cpo5crendE[1];
.global .align 1 .b8 _ZN40_INTERNAL_1e1fafa7_4_k_cu_538231c7_480574cuda3std3__442_GLOBAL__N__1e1fafa7_4_k_cu_538231c7_480576ignoreE[1];
.global .align 1 .b8 _ZN40_INTERNAL_1e1fafa7_4_k_cu_538231c7_480574cuda3std3__419piecewise_constructE[1];
.global .align 1 .b8 _ZN40_INTERNAL_1e1fafa7_4_k_cu_538231c7_480574cuda3std3__48in_placeE[1];
.global .align 1 .b8 _ZN40_INTERNAL_1e1fafa7_4_k_cu_538231c7_480574cuda3std3__420unreachable_sentinelE[1];
.global .align 1 .b8 _ZN40_INTERNAL_1e1fafa7_4_k_cu_538231c7_480574cuda3std3__47nulloptE[1];
.global .align 1 .b8 _ZN40_INTERNAL_1e1fafa7_4_k_cu_538231c7_480574cuda3std3__48unexpectE[1];
.global .align 1 .b8 _ZN40_INTERNAL_1e1fafa7_4_k_cu_538231c7_480574cuda3std6ranges3__45__cpo4swapE[1];
.global .align 1 .b8 _ZN40_INTERNAL_1e1fafa7_4_k_cu_538231c7_480574cuda3std6ranges3__45__cpo9iter_moveE[1];
.global .align 1 .b8 _ZN40_INTERNAL_1e1fafa7_4_k_cu_538231c7_480574cuda3std6ranges3__45__cpo5beginE[1];
.global .align 1 .b8 _ZN40_INTERNAL_1e1fafa7_4_k_cu_538231c7_480574cuda3std6ranges3__45__cpo3endE[1];
.global .align 1 .b8 _ZN40_INTERNAL_1e1fafa7_4_k_cu_538231c7_480574cuda3std6ranges3__45__cpo6cbeginE[1];
.global .align 1 .b8 _ZN40_INTERNAL_1e1fafa7_4_k_cu_538231c7_480574cuda3std6ranges3__45__cpo4cendE[1];
.global .align 1 .b8 _ZN40_INTERNAL_1e1fafa7_4_k_cu_538231c7_480574cuda3std6ranges3__45__cpo7advanceE[1];
.global .align 1 .b8 _ZN40_INTERNAL_1e1fafa7_4_k_cu_538231c7_480574cuda3std6ranges3__45__cpo9iter_swapE[1];
.global .align 1 .b8 _ZN40_INTERNAL_1e1fafa7_4_k_cu_538231c7_480574cuda3std6ranges3__45__cpo4nextE[1];
.global .align 1 .b8 _ZN40_INTERNAL_1e1fafa7_4_k_cu_538231c7_480574cuda3std6ranges3__45__cpo4prevE[1];
.global .align 1 .b8 _ZN40_INTERNAL_1e1fafa7_4_k_cu_538231c7_480574cuda3std6ranges3__45__cpo4dataE[1];
.global .align 1 .b8 _ZN40_INTERNAL_1e1fafa7_4_k_cu_538231c7_480574cuda3std6ranges3__45__cpo5cdataE[1];
.global .align 1 .b8 _ZN40_INTERNAL_1e1fafa7_4_k_cu_538231c7_480574cuda3std6ranges3__45__cpo4sizeE[1];
.global .align 1 .b8 _ZN40_INTERNAL_1e1fafa7_4_k_cu_538231c7_480574cuda3std6ranges3__45__cpo5ssizeE[1];
.global .align 1 .b8 _ZN40_INTERNAL_1e1fafa7_4_k_cu_538231c7_480574cuda3std6ranges3__45__cpo8distanceE[1];
.global .align 1 .b8 _ZN40_INTERNAL_1e1fafa7_4_k_cu_538231c7_480576thrust24THRUST_300001_SM_1000_NS8cuda_cub3parE[1];
.global .align 1 .b8 _ZN40_INTERNAL_1e1fafa7_4_k_cu_538231c7_480576thrust24THRUST_300001_SM_1000_NS8cuda_cub10par_nosyncE[1];
.global .align 1 .b8 _ZN40_INTERNAL_1e1fafa7_4_k_cu_538231c7_480576thrust24THRUST_300001_SM_1000_NS6system6detail10sequential3seqE[1];
.global .align 1 .b8 _ZN40_INTERNAL_1e1fafa7_4_k_cu_538231c7_480576thrust24THRUST_300001_SM_1000_NS6system3cpp3parE[1];
.global .align 1 .b8 _ZN40_INTERNAL_1e1fafa7_4_k_cu_538231c7_480576thrust24THRUST_300001_SM_1000_NS12placeholders2_1E[1];
.global .align 1 .b8 _ZN40_INTERNAL_1e1fafa7_4_k_cu_538231c7_480576thrust24THRUST_300001_SM_1000_NS12placeholders2_2E[1];
.global .align 1 .b8 _ZN40_INTERNAL_1e1fafa7_4_k_cu_538231c7_480576thrust24THRUST_300001_SM_1000_NS12placeholders2_3E[1];
.global .align 1 .b8 _ZN40_INTERNAL_1e1fafa7_4_k_cu_538231c7_480576thrust24THRUST_300001_SM_1000_NS12placeholders2_4E[1];
.global .align 1 .b8 _ZN40_INTERNAL_1e1fafa7_4_k_cu_538231c7_480576thrust24THRUST_300001_SM_1000_NS12placeholders2_5E[1];
.global .align 1 .b8 _ZN40_INTERNAL_1e1fafa7_4_k_cu_538231c7_480576thrust24THRUST_300001_SM_1000_NS12placeholders2_6E[1];
.global .align 1 .b8 _ZN40_INTERNAL_1e1fafa7_4_k_cu_538231c7_480576thrust24THRUST_300001_SM_1000_NS12placeholders2_7E[1];
.global .align 1 .b8 _ZN40_INTERNAL_1e1fafa7_4_k_cu_538231c7_480576thrust24THRUST_300001_SM_1000_NS12placeholders2_8E[1];
.global .align 1 .b8 _ZN40_INTERNAL_1e1fafa7_4_k_cu_538231c7_480576thrust24THRUST_300001_SM_1000_NS12placeholders2_9E[1];
.global .align 1 .b8 _ZN40_INTERNAL_1e1fafa7_4_k_cu_538231c7_480576thrust24THRUST_300001_SM_1000_NS12placeholders3_10E[1];
.global .align 1 .b8 _ZN40_INTERNAL_1e1fafa7_4_k_cu_538231c7_480576thrust24THRUST_300001_SM_1000_NS3seqE[1];
.global .align 1 .b8 _ZN40_INTERNAL_1e1fafa7_4_k_cu_538231c7_480576thrust24THRUST_300001_SM_1000_NS6deviceE[1];

.visible .entry _ZN3cub18CUB_300001_SM_10006detail11EmptyKernelIvEEvv()
{


	ret;

}


// ===== COMPILED SASS (sm_100) =====

	.target	sm_100

	.elftype	@"ET_EXEC"


//--------------------- .note.nv.tkinfo           --------------------------
	.section	.note.nv.tkinfo,"",@"SHT_NOTE"
	.sectionflags	@"SHF_NOTE_NV_TKINFO"
	.tkinfo
        /*0018*/ 	.word	0x00000002
        /*0030*/ 	.string	""
        /*0030*/ 	.string	"ptxas"
        /*0030*/ 	.string	"Cuda compilation tools, release 13.0, V13.0.88"
        /*0030*/ 	.string	"Build cuda_13.0.r13.0/compiler.36424714_0"
        /*0030*/ 	.string	"-arch sm_100 -m 64 "



//--------------------- .note.nv.cuinfo           --------------------------
	.section	.note.nv.cuinfo,"",@"SHT_NOTE"
	.sectionflags	@"SHF_NOTE_NV_CUINFO"
        /*0018*/ 	.short	0x0002
        /*001a*/ 	.short	0x0064
        /*001c*/ 	.short	0x0082
	.zero		2


//--------------------- .nv.info                  --------------------------
	.section	.nv.info,"",@"SHT_CUDA_INFO"
	.align	4


	//----- nvinfo : EIATTR_REGCOUNT
	.align		4
        /*0000*/ 	.byte	0x04, 0x2f
        /*0002*/ 	.short	(.L_46 - .L_45)
	.align		4
.L_45:
        /*0004*/ 	.word	index@(_ZN3cub18CUB_300001_SM_10006detail11EmptyKernelIvEEvv)
        /*0008*/ 	.word	0x00000004


	//----- nvinfo : EIATTR_FRAME_SIZE
	.align		4
.L_46:
        /*000c*/ 	.byte	0x04, 0x11
        /*000e*/ 	.short	(.L_48 - .L_47)
	.align		4
.L_47:
        /*0010*/ 	.word	index@(_ZN3cub18CUB_300001_SM_10006detail11EmptyKernelIvEEvv)
        /*0014*/ 	.word	0x00000000


	//----- nvinfo : EIATTR_MIN_STACK_SIZE
	.align		4
.L_48:
        /*0018*/ 	.byte	0x04, 0x12
        /*001a*/ 	.short	(.L_50 - .L_49)
	.align		4
.L_49:
        /*001c*/ 	.word	index@(_ZN3cub18CUB_300001_SM_10006detail11EmptyKernelIvEEvv)
        /*0020*/ 	.word	0x00000000
.L_50:


//--------------------- .nv.compat                --------------------------
	.section	.nv.compat,"",@"SHT_CUDA_COMPAT_INFO"
	.align	4
        /*0000*/ 	.byte	0x02, 0x09, 0x00, 0x00, 0x02, 0x02, 0x01, 0x00, 0x02, 0x05, 0x05, 0x00, 0x03, 0x07, 0x01, 0x01
        /*0010*/ 	.byte	0x02, 0x03, 0x00, 0x00, 0x02, 0x06, 0x01, 0x00, 0x04, 0x0b, 0x08, 0x00, 0x09, 0x00, 0x00, 0x00
        /*0020*/ 	.byte	0x00, 0x00, 0x00, 0x00


//--------------------- .nv.info._ZN3cub18CUB_300001_SM_10006detail11EmptyKernelIvEEvv --------------------------
	.section	.nv.info._ZN3cub18CUB_300001_SM_10006detail11EmptyKernelIvEEvv,"",@"SHT_CUDA_INFO"
	.sectionflags	@""
	.align	4


	//----- nvinfo : EIATTR_CUDA_API_VERSION
	.align		4
        /*0000*/ 	.byte	0x04, 0x37
        /*0002*/ 	.short	(.L_52 - .L_51)
.L_51:
        /*0004*/ 	.word	0x00000082


	//----- nvinfo : EIATTR_SPARSE_MMA_MASK
	.align		4
.L_52:
        /*0008*/ 	.byte	0x03, 0x50
        /*000a*/ 	.short	0x0000


	//----- nvinfo : EIATTR_MAXREG_COUNT
	.align		4
        /*000c*/ 	.byte	0x03, 0x1b
        /*000e*/ 	.short	0x00ff


	//----- nvinfo : EIATTR_MERCURY_ISA_VERSION
	.align		4
        /*0010*/ 	.byte	0x03, 0x5f
        /*0012*/ 	.short	0x0101


	//----- nvinfo : EIATTR_VRC_CTA_INIT_COUNT
	.align		4
        /*0014*/ 	.byte	0x02, 0x4a
	.zero		1
	.zero		1


	//----- nvinfo : EIATTR_EXIT_INSTR_OFFSETS
	.align		4
        /*0018*/ 	.byte	0x04, 0x1c
        /*001a*/ 	.short	(.L_54 - .L_53)


	//   ....[0]....
.L_53:
        /*001c*/ 	.word	0x00000010


	//----- nvinfo : EIATTR_SW_WAR
	.align		4
.L_54:
        /*0020*/ 	.byte	0x04, 0x36
        /*0022*/ 	.short	(.L_56 - .L_55)
.L_55:
        /*0024*/ 	.word	0x00000008
.L_56:


//--------------------- .nv.callgraph             --------------------------
	.section	.nv.callgraph,"",@"SHT_CUDA_CALLGRAPH"
	.align	4
	.sectionentsize	8
	.align		4
        /*0000*/ 	.word	0x00000000
	.align		4
        /*0004*/ 	.word	0xffffffff
	.align		4
        /*0008*/ 	.word	0x00000000
	.align		4
        /*000c*/ 	.word	0xfffffffe
	.align		4
        /*0010*/ 	.word	0x00000000
	.align		4
        /*0014*/ 	.word	0xfffffffd
	.align		4
        /*0018*/ 	.word	0x00000000
	.align		4
        /*001c*/ 	.word	0xfffffffc


//--------------------- .nv.constant4             --------------------------
	.section	.nv.constant4,"a",@progbits
	.align	8
	.align		8
.nv.constant4:
        /*0000*/ 	.dword	_ZN40_INTERNAL_1e1fafa7_4_k_cu_538231c7_484784cuda3std3__45__cpo5beginE
	.align		8
        /*0008*/ 	.dword	_ZN40_INTERNAL_1e1fafa7_4_k_cu_538231c7_484784cuda3std3__45__cpo3endE
	.align		8
        /*0010*/ 	.dword	_ZN40_INTERNAL_1e1fafa7_4_k_cu_538231c7_484784cuda3std3__45__cpo6cbeginE
	.align		8
        /*0018*/ 	.dword	_ZN40_INTERNAL_1e1fafa7_4_k_cu_538231c7_484784cuda3std3__45__cpo4cendE
	.align		8
        /*0020*/ 	.dword	_ZN40_INTERNAL_1e1fafa7_4_k_cu_538231c7_484784cuda3std3__45__cpo6rbeginE
	.align		8
        /*0028*/ 	.dword	_ZN40_INTERNAL_1e1fafa7_4_k_cu_538231c7_484784cuda3std3__45__cpo4rendE
	.align		8
        /*0030*/ 	.dword	_ZN40_INTERNAL_1e1fafa7_4_k_cu_538231c7_484784cuda3std3__45__cpo7crbeginE
	.align		8
        /*0038*/ 	.dword	_ZN40_INTERNAL_1e1fafa7_4_k_cu_538231c7_484784cuda3std3__45__cpo5crendE
	.align		8
        /*0040*/ 	.dword	_ZN40_INTERNAL_1e1fafa7_4_k_cu_538231c7_484784cuda3std3__442_GLOBAL__N__1e1fafa7_4_k_cu_538231c7_484786ignoreE
	.align		8
        /*0048*/ 	.dword	_ZN40_INTERNAL_1e1fafa7_4_k_cu_538231c7_484784cuda3std3__419piecewise_constructE
	.align		8
        /*0050*/ 	.dword	_ZN40_INTERNAL_1e1fafa7_4_k_cu_538231c7_484784cuda3std3__48in_placeE
	.align		8
        /*0058*/ 	.dword	_ZN40_INTERNAL_1e1fafa7_4_k_cu_538231c7_484784cuda3std3__420unreachable_sentinelE
	.align		8
        /*0060*/ 	.dword	_ZN40_INTERNAL_1e1fafa7_4_k_cu_538231c7_484784cuda3std3__47nulloptE
	.align		8
        /*0068*/ 	.dword	_ZN40_INTERNAL_1e1fafa7_4_k_cu_538231c7_484784cuda3std3__48unexpectE
	.align		8
        /*0070*/ 	.dword	_ZN40_INTERNAL_1e1fafa7_4_k_cu_538231c7_484784cuda3std6ranges3__45__cpo4swapE
	.align		8
        /*0078*/ 	.dword	_ZN40_INTERNAL_1e1fafa7_4_k_cu_538231c7_484784cuda3std6ranges3__45__cpo9iter_moveE
	.align		8
        /*0080*/ 	.dword	_ZN40_INTERNAL_1e1fafa7_4_k_cu_538231c7_484784cuda3std6ranges3__45__cpo5beginE
	.align		8
        /*0088*/ 	.dword	_ZN40_INTERNAL_1e1fafa7_4_k_cu_538231c7_484784cuda3std6ranges3__45__cpo3endE
	.align		8
        /*0090*/ 	.dword	_ZN40_INTERNAL_1e1fafa7_4_k_cu_538231c7_484784cuda3std6ranges3__45__cpo6cbeginE
	.align		8
        /*0098*/ 	.dword	_ZN40_INTERNAL_1e1fafa7_4_k_cu_538231c7_484784cuda3std6ranges3__45__cpo4cendE
	.align		8
        /*00a0*/ 	.dword	_ZN40_INTERNAL_1e1fafa7_4_k_cu_538231c7_484784cuda3std6ranges3__45__cpo7advanceE
	.align		8
        /*00a8*/ 	.dword	_ZN40_INTERNAL_1e1fafa7_4_k_cu_538231c7_484784cuda3std6ranges3__45__cpo9iter_swapE
	.align		8
        /*00b0*/ 	.dword	_ZN40_INTERNAL_1e1fafa7_4_k_cu_538231c7_484784cuda3std6ranges3__45__cpo4nextE
	.align		8
        /*00b8*/ 	.dword	_ZN40_INTERNAL_1e1fafa7_4_k_cu_538231c7_484784cuda3std6ranges3__45__cpo4prevE
	.align		8
        /*00c0*/ 	.dword	_ZN40_INTERNAL_1e1fafa7_4_k_cu_538231c7_484784cuda3std6ranges3__45__cpo4dataE
	.align		8
        /*00c8*/ 	.dword	_ZN40_INTERNAL_1e1fafa7_4_k_cu_538231c7_484784cuda3std6ranges3__45__cpo5cdataE
	.align		8
        /*00d0*/ 	.dword	_ZN40_INTERNAL_1e1fafa7_4_k_cu_538231c7_484784cuda3std6ranges3__45__cpo4sizeE
	.align		8
        /*00d8*/ 	.dword	_ZN40_INTERNAL_1e1fafa7_4_k_cu_538231c7_484784cuda3std6ranges3__45__cpo5ssizeE
	.align		8
        /*00e0*/ 	.dword	_ZN40_INTERNAL_1e1fafa7_4_k_cu_538231c7_484784cuda3std6ranges3__45__cpo8distanceE
	.align		8
        /*00e8*/ 	.dword	_ZN40_INTERNAL_1e1fafa7_4_k_cu_538231c7_484786thrust24THRUST_300001_SM_1000_NS8cuda_cub3parE
	.align		8
        /*00f0*/ 	.dword	_ZN40_INTERNAL_1e1fafa7_4_k_cu_538231c7_484786thrust24THRUST_300001_SM_1000_NS8cuda_cub10par_nosyncE
	.align		8
        /*00f8*/ 	.dword	_ZN40_INTERNAL_1e1fafa7_4_k_cu_538231c7_484786thrust24THRUST_300001_SM_1000_NS6system6detail10sequential3seqE
	.align		8
        /*0100*/ 	.dword	_ZN40_INTERNAL_1e1fafa7_4_k_cu_538231c7_484786thrust24THRUST_300001_SM_1000_NS6system3cpp3parE
	.align		8
        /*0108*/ 	.dword	_ZN40_INTERNAL_1e1fafa7_4_k_cu_538231c7_484786thrust24THRUST_300001_SM_1000_NS12placeholders2_1E
	.align		8
        /*0110*/ 	.dword	_ZN40_INTERNAL_1e1fafa7_4_k_cu_538231c7_484786thrust24THRUST_300001_SM_1000_NS12placeholders2_2E
	.align		8
        /*0118*/ 	.dword	_ZN40_INTERNAL_1e1fafa7_4_k_cu_538231c7_484786thrust24THRUST_300001_SM_1000_NS12placeholders2_3E
	.align		8
        /*0120*/ 	.dword	_ZN40_INTERNAL_1e1fafa7_4_k_cu_538231c7_484786thrust24THRUST_300001_SM_1000_NS12placeholders2_4E
	.align		8
        /*0128*/ 	.dword	_ZN40_INTERNAL_1e1fafa7_4_k_cu_538231c7_484786thrust24THRUST_300001_SM_1000_NS12placeholders2_5E
	.align		8
        /*0130*/ 	.dword	_ZN40_INTERNAL_1e1fafa7_4_k_cu_538231c7_484786thrust24THRUST_300001_SM_1000_NS12placeholders2_6E
	.align		8
        /*0138*/ 	.dword	_ZN40_INTERNAL_1e1fafa7_4_k_cu_538231c7_484786thrust24THRUST_300001_SM_1000_NS12placeholders2_7E
	.align		8
        /*0140*/ 	.dword	_ZN40_INTERNAL_1e1fafa7_4_k_cu_538231c7_484786thrust24THRUST_300001_SM_1000_NS12placeholders2_8E
	.align		8
        /*0148*/ 	.dword	_ZN40_INTERNAL_1e1fafa7_4_k_cu_538231c7_484786thrust24THRUST_300001_SM_1000_NS12placeholders2_9E
	.align		8
        /*0150*/ 	.dword	_ZN40_INTERNAL_1e1fafa7_4_k_cu_538231c7_484786thrust24THRUST_300001_SM_1000_NS12placeholders3_10E
	.align		8
        /*0158*/ 	.dword	_ZN40_INTERNAL_1e1fafa7_4_k_cu_538231c7_484786thrust24THRUST_300001_SM_1000_NS3seqE
	.align		8
        /*0160*/ 	.dword	_ZN40_INTERNAL_1e1fafa7_4_k_cu_538231c7_484786thrust24THRUST_300001_SM_1000_NS6deviceE


//--------------------- .text._ZN3cub18CUB_300001_SM_10006detail11EmptyKernelIvEEvv --------------------------
	.section	.text._ZN3cub18CUB_300001_SM_10006detail11EmptyKernelIvEEvv,"ax",@progbits
	.align	128
        .global         _ZN3cub18CUB_300001_SM_10006detail11EmptyKernelIvEEvv
        .type           _ZN3cub18CUB_300001_SM_10006detail11EmptyKernelIvEEvv,@function
        .size           _ZN3cub18CUB_300001_SM_10006detail11EmptyKernelIvEEvv,(.L_x_1 - _ZN3cub18CUB_300001_SM_10006detail11EmptyKernelIvEEvv)
        .other          _ZN3cub18CUB_300001_SM_10006detail11EmptyKernelIvEEvv,@"STO_CUDA_ENTRY STV_DEFAULT"
_ZN3cub18CUB_300001_SM_10006detail11EmptyKernelIvEEvv:
.text._ZN3cub18CUB_300001_SM_10006detail11EmptyKernelIvEEvv:
[----:B------:R-:W-:Y:S01]  /*0000*/  LDC R1, c[0x0][0x37c] ;  /* 0x0000df00ff017b82 */ /* 0x000fe20000000800 */
[----:B------:R-:W-:Y:S05]  /*0010*/  EXIT ;  /* 0x000000000000794d */ /* 0x000fea0003800000 */
.L_x_0:
[----:B------:R-:W-:-:S00]  /*0020*/  BRA `(.L_x_0) ;  /* 0xfffffffc00fc7947 */ /* 0x000fc0000383ffff */
[----:B------:R-:W-:-:S00]  /*0030*/  NOP ;  /* 0x0000000000007918 */ /* 0x000fc00000000000 */
        /* <DEDUP_REMOVED lines=12> */
.L_x_1:


//--------------------- .nv.shared.reserved.0     --------------------------
	.section	.nv.shared.reserved.0,"aw",@nobits
	.weak		__nv_reservedSMEM_offset_0_alias
	.size		__nv_reservedSMEM_offset_0_alias, 0, 64
	.other		__nv_reservedSMEM_offset_0_alias,@"STO_CUDA_RESERVED_SHARED STV_DEFAULT"
__nv_reservedSMEM_offset_0_alias:
	.zero		0
	.zero		64


//--------------------- .nv.global                --------------------------
	.section	.nv.global,"aw",@nobits
.nv.global:
	.type		_ZN40_INTERNAL_1e1fafa7_4_k_cu_538231c7_484786thrust24THRUST_300001_SM_1000_NS12placeholders2_8E,@object
	.size		_ZN40_INTERNAL_1e1fafa7_4_k_cu_538231c7_484786thrust24THRUST_300001_SM_1000_NS12placeholders2_8E,(_ZN40_INTERNAL_1e1fafa7_4_k_cu_538231c7_484784cuda3std3__442_GLOBAL__N__1e1fafa7_4_k_cu_538231c7_484786ignoreE - _ZN40_INTERNAL_1e1fafa7_4_k_cu_538231c7_484786thrust24THRUST_300001_SM_1000_NS12placeholders2_8E)
_ZN40_INTERNAL_1e1fafa7_4_k_cu_538231c7_484786thrust24THRUST_300001_SM_1000_NS12placeholders2_8E:
	.zero		1
	.type		_ZN40_INTERNAL_1e1fafa7_4_k_cu_538231c7_484784cuda3std3__442_GLOBAL__N__1e1fafa7_4_k_cu_538231c7_484786ignoreE,@object
	.size		_ZN40_INTERNAL_1e1fafa7_4_k_cu_538231c7_484784cuda3std3__442_GLOBAL__N__1e1fafa7_4_k_cu_538231c7_484786ignoreE,(_ZN40_INTERNAL_1e1fafa7_4_k_cu_538231c7_484784cuda3std6ranges3__45__cpo4dataE - _ZN40_INTERNAL_1e1fafa7_4_k_cu_538231c7_484784cuda3std3__442_GLOBAL__N__1e1fafa7_4_k_cu_538231c7_484786ignoreE)
_ZN40_INTERNAL_1e1fafa7_4_k_cu_538231c7_484784cuda3std3__442_GLOBAL__N__1e1fafa7_4_k_cu_538231c7_484786ignoreE:
	.zero		1
	.type		_ZN40_INTERNAL_1e1fafa7_4_k_cu_538231c7_484784cuda3std6ranges3__45__cpo4dataE,@object
	.size		_ZN40_INTERNAL_1e1fafa7_4_k_cu_538231c7_484784cuda3std6ranges3__45__cpo4dataE,(_ZN40_INTERNAL_1e1fafa7_4_k_cu_538231c7_484786thrust24THRUST_300001_SM_1000_NS6system3cpp3parE - _ZN40_INTERNAL_1e1fafa7_4_k_cu_538231c7_484784cuda3std6ranges3__45__cpo4dataE)
_ZN40_INTERNAL_1e1fafa7_4_k_cu_538231c7_484784cuda3std6ranges3__45__cpo4dataE:
	.zero		1
	.type		_ZN40_INTERNAL_1e1fafa7_4_k_cu_538231c7_484786thrust24THRUST_300001_SM_1000_NS6system3cpp3parE,@object
	.size		_ZN40_INTERNAL_1e1fafa7_4_k_cu_538231c7_484786thrust24THRUST_300001_SM_1000_NS6system3cpp3parE,(_ZN40_INTERNAL_1e1fafa7_4_k_cu_538231c7_484784cuda3std3__45__cpo5beginE - _ZN40_INTERNAL_1e1fafa7_4_k_cu_538231c7_484786thrust24THRUST_300001_SM_1000_NS6system3cpp3parE)
_ZN40_INTERNAL_1e1fafa7_4_k_cu_538231c7_484786thrust24THRUST_300001_SM_1000_NS6system3cpp3parE:
	.zero		1
	.type		_ZN40_INTERNAL_1e1fafa7_4_k_cu_538231c7_484784cuda3std3__45__cpo5beginE,@object
	.size		_ZN40_INTERNAL_1e1fafa7_4_k_cu_538231c7_484784cuda3std3__45__cpo5beginE,(_ZN40_INTERNAL_1e1fafa7_4_k_cu_538231c7_484784cuda3std6ranges3__45__cpo5beginE - _ZN40_INTERNAL_1e1fafa7_4_k_cu_538231c7_484784cuda3std3__45__cpo5beginE)
_ZN40_INTERNAL_1e1fafa7_4_k_cu_538231c7_484784cuda3std3__45__cpo5beginE:
	.zero		1
	.type		_ZN40_INTERNAL_1e1fafa7_4_k_cu_538231c7_484784cuda3std6ranges3__45__cpo5beginE,@object
	.size		_ZN40_INTERNAL_1e1fafa7_4_k_cu_538231c7_484784cuda3std6ranges3__45__cpo5beginE,(_ZN40_INTERNAL_1e1fafa7_4_k_cu_538231c7_484786thrust24THRUST_300001_SM_1000_NS6deviceE - _ZN40_INTERNAL_1e1fafa7_4_k_cu_538231c7_484784cuda3std6ranges3__45__cpo5beginE)
_ZN40_INTERNAL_1e1fafa7_4_k_cu_538231c7_484784cuda3std6ranges3__45__cpo5beginE:
	.zero		1
	.type		_ZN40_INTERNAL_1e1fafa7_4_k_cu_538231c7_484786thrust24THRUST_300001_SM_1000_NS6deviceE,@object
	.size		_ZN40_INTERNAL_1e1fafa7_4_k_cu_538231c7_484786thrust24THRUST_300001_SM_1000_NS6deviceE,(_ZN40_INTERNAL_1e1fafa7_4_k_cu_538231c7_484784cuda3std3__47nulloptE - _ZN40_INTERNAL_1e1fafa7_4_k_cu_538231c7_484786thrust24THRUST_300001_SM_1000_NS6deviceE)
_ZN40_INTERNAL_1e1fafa7_4_k_cu_538231c7_484786thrust24THRUST_300001_SM_1000_NS6deviceE:
	.zero		1
	.type		_ZN40_INTERNAL_1e1fafa7_4_k_cu_538231c7_484784cuda3std3__47nulloptE,@object
	.size		_ZN40_INTERNAL_1e1fafa7_4_k_cu_538231c7_484784cuda3std3__47nulloptE,(_ZN40_INTERNAL_1e1fafa7_4_k_cu_538231c7_484784cuda3std6ranges3__45__cpo8distanceE - _ZN40_INTERNAL_1e1fafa7_4_k_cu_538231c7_484784cuda3std3__47nulloptE)
_ZN40_INTERNAL_1e1fafa7_4_k_cu_538231c7_484784cuda3std3__47nulloptE:
	.zero		1
	.type		_ZN40_INTERNAL_1e1fafa7_4_k_cu_538231c7_484784cuda3std6ranges3__45__cpo8distanceE,@object
	.size		_ZN40_INTERNAL_1e1fafa7_4_k_cu_538231c7_484784cuda3std6ranges3__45__cpo8distanceE,(_ZN40_INTERNAL_1e1fafa7_4_k_cu_538231c7_484786thrust24THRUST_300001_SM_1000_NS12placeholders2_4E - _ZN40_INTERNAL_1e1fafa7_4_k_cu_538231c7_484784cuda3std6ranges3__45__cpo8distanceE)
_ZN40_INTERNAL_1e1fafa7_4_k_cu_538231c7_484784cuda3std6ranges3__45__cpo8distanceE:
	.zero		1
	.type		_ZN40_INTERNAL_1e1fafa7_4_k_cu_538231c7_484786thrust24THRUST_300001_SM_1000_NS12placeholders2_4E,@object
	.size		_ZN40_INTERNAL_1e1fafa7_4_k_cu_538231c7_484786thrust24THRUST_300001_SM_1000_NS12placeholders2_4E,(_ZN40_INTERNAL_1e1fafa7_4_k_cu_538231c7_484784cuda3std3__45__cpo6rbeginE - _ZN40_INTERNAL_1e1fafa7_4_k_cu_538231c7_484786thrust24THRUST_300001_SM_1000_NS12placeholders2_4E)
_ZN40_INTERNAL_1e1fafa7_4_k_cu_538231c7_484786thrust24THRUST_300001_SM_1000_NS12placeholders2_4E:
	.zero		1
	.type		_ZN40_INTERNAL_1e1fafa7_4_k_cu_538231c7_484784cuda3std3__45__cpo6rbeginE,@object
	.size		_ZN40_INTERNAL_1e1fafa7_4_k_cu_538231c7_484784cuda3std3__45__cpo6rbeginE,(_ZN40_INTERNAL_1e1fafa7_4_k_cu_538231c7_484784cuda3std6ranges3__45__cpo7advanceE - _ZN40_INTERNAL_1e1fafa7_4_k_cu_538231c7_484784cuda3std3__45__cpo6rbeginE)
_ZN40_INTERNAL_1e1fafa7_4_k_cu_538231c7_484784cuda3std3__45__cpo6rbeginE:
	.zero		1
	.type		_ZN40_INTERNAL_1e1fafa7_4_k_cu_538231c7_484784cuda3std6ranges3__45__cpo7advanceE,@object
	.size		_ZN40_INTERNAL_1e1fafa7_4_k_cu_538231c7_484784cuda3std6ranges3__45__cpo7advanceE,(_ZN40_INTERNAL_1e1fafa7_4_k_cu_538231c7_484786thrust24THRUST_300001_SM_1000_NS12placeholders3_10E - _ZN40_INTERNAL_1e1fafa7_4_k_cu_538231c7_484784cuda3std6ranges3__45__cpo7advanceE)
_ZN40_INTERNAL_1e1fafa7_4_k_cu_538231c7_484784cuda3std6ranges3__45__cpo7advanceE:
	.zero		1
	.type		_ZN40_INTERNAL_1e1fafa7_4_k_cu_538231c7_484786thrust24THRUST_300001_SM_1000_NS12placeholders3_10E,@object
	.size		_ZN40_INTERNAL_1e1fafa7_4_k_cu_538231c7_484786thrust24THRUST_300001_SM_1000_NS12placeholders3_10E,(_ZN40_INTERNAL_1e1fafa7_4_k_cu_538231c7_484784cuda3std3__48in_placeE - _ZN40_INTERNAL_1e1fafa7_4_k_cu_538231c7_484786thrust24THRUST_300001_SM_1000_NS12placeholders3_10E)
_ZN40_INTERNAL_1e1fafa7_4_k_cu_538231c7_484786thrust24THRUST_300001_SM_1000_NS12placeholders3_10E:
	.zero		1
	.type		_ZN40_INTERNAL_1e1fafa7_4_k_cu_538231c7_484784cuda3std3__48in_placeE,@object
	.size		_ZN40_INTERNAL_1e1fafa7_4_k_cu_538231c7_484784cuda3std3__48in_placeE,(_ZN40_INTERNAL_1e1fafa7_4_k_cu_538231c7_484784cuda3std6ranges3__45__cpo4sizeE - _ZN40_INTERNAL_1e1fafa7_4_k_cu_538231c7_484784cuda3std3__48in_placeE)
_ZN40_INTERNAL_1e1fafa7_4_k_cu_538231c7_484784cuda3std3__48in_placeE:
	.zero		1
	.type		_ZN40_INTERNAL_1e1fafa7_4_k_cu_538231c7_484784cuda3std6ranges3__45__cpo4sizeE,@object
	.size		_ZN40_INTERNAL_1e1fafa7_4_k_cu_538231c7_484784cuda3std6ranges3__45__cpo4sizeE,(_ZN40_INTERNAL_1e1fafa7_4_k_cu_538231c7_484786thrust24THRUST_300001_SM_1000_NS12placeholders2_2E - _ZN40_INTERNAL_1e1fafa7_4_k_cu_538231c7_484784cuda3std6ranges3__45__cpo4sizeE)
_ZN40_INTERNAL_1e1fafa7_4_k_cu_538231c7_484784cuda3std6ranges3__45__cpo4sizeE:
	.zero		1
	.type		_ZN40_INTERNAL_1e1fafa7_4_k_cu_538231c7_484786thrust24THRUST_300001_SM_1000_NS12placeholders2_2E,@object
	.size		_ZN40_INTERNAL_1e1fafa7_4_k_cu_538231c7_484786thrust24THRUST_300001_SM_1000_NS12placeholders2_2E,(_ZN40_INTERNAL_1e1fafa7_4_k_cu_538231c7_484784cuda3std3__45__cpo6cbeginE - _ZN40_INTERNAL_1e1fafa7_4_k_cu_538231c7_484786thrust24THRUST_300001_SM_1000_NS12placeholders2_2E)
_ZN40_INTERNAL_1e1fafa7_4_k_cu_538231c7_484786thrust24THRUST_300001_SM_1000_NS12placeholders2_2E:
	.zero		1
	.type		_ZN40_INTERNAL_1e1fafa7_4_k_cu_538231c7_484784cuda3std3__45__cpo6cbeginE,@object
	.size		_ZN40_INTERNAL_1e1fafa7_4_k_cu_538231c7_484784cuda3std3__45__cpo6cbeginE,(_ZN40_INTERNAL_1e1fafa7_4_k_cu_538231c7_484784cuda3std6ranges3__45__cpo6cbeginE - _ZN40_INTERNAL_1e1fafa7_4_k_cu_538231c7_484784cuda3std3__45__cpo6cbeginE)
_ZN40_INTERNAL_1e1fafa7_4_k_cu_538231c7_484784cuda3std3__45__cpo6cbeginE:
	.zero		1
	.type		_ZN40_INTERNAL_1e1fafa7_4_k_cu_538231c7_484784cuda3std6ranges3__45__cpo6cbeginE,@object
	.size		_ZN40_INTERNAL_1e1fafa7_4_k_cu_538231c7_484784cuda3std6ranges3__45__cpo6cbeginE,(_ZN40_INTERNAL_1e1fafa7_4_k_cu_538231c7_484786thrust24THRUST_300001_SM_1000_NS12placeholders2_6E - _ZN40_INTERNAL_1e1fafa7_4_k_cu_538231c7_484784cuda3std6ranges3__45__cpo6cbeginE)
_ZN40_INTERNAL_1e1fafa7_4_k_cu_538231c7_484784cuda3std6ranges3__45__cpo6cbeginE:
	.zero		1
	.type		_ZN40_INTERNAL_1e1fafa7_4_k_cu_538231c7_484786thrust24THRUST_300001_SM_1000_NS12placeholders2_6E,@object
	.size		_ZN40_INTERNAL_1e1fafa7_4_k_cu_538231c7_484786thrust24THRUST_300001_SM_1000_NS12placeholders2_6E,(_ZN40_INTERNAL_1e1fafa7_4_k_cu_538231c7_484784cuda3std3__45__cpo7crbeginE - _ZN40_INTERNAL_1e1fafa7_4_k_cu_538231c7_484786thrust24THRUST_300001_SM_1000_NS12placeholders2_6E)
_ZN40_INTERNAL_1e1fafa7_4_k_cu_538231c7_484786thrust24THRUST_300001_SM_1000_NS12placeholders2_6E:
	.zero		1
	.type		_ZN40_INTERNAL_1e1fafa7_4_k_cu_538231c7_484784cuda3std3__45__cpo7crbeginE,@object
	.size		_ZN40_INTERNAL_1e1fafa7_4_k_cu_538231c7_484784cuda3std3__45__cpo7crbeginE,(_ZN40_INTERNAL_1e1fafa7_4_k_cu_538231c7_484784cuda3std6ranges3__45__cpo4nextE - _ZN40_INTERNAL_1e1fafa7_4_k_cu_538231c7_484784cuda3std3__45__cpo7crbeginE)
_ZN40_INTERNAL_1e1fafa7_4_k_cu_538231c7_484784cuda3std3__45__cpo7crbeginE:
	.zero		1
	.type		_ZN40_INTERNAL_1e1fafa7_4_k_cu_538231c7_484784cuda3std6ranges3__45__cpo4nextE,@object
	.size		_ZN40_INTERNAL_1e1fafa7_4_k_cu_538231c7_484784cuda3std6ranges3__45__cpo4nextE,(_ZN40_INTERNAL_1e1fafa7_4_k_cu_538231c7_484784cuda3std6ranges3__45__cpo4swapE - _ZN40_INTERNAL_1e1fafa7_4_k_cu_538231c7_484784cuda3std6ranges3__45__cpo4nextE)
_ZN40_INTERNAL_1e1fafa7_4_k_cu_538231c7_484784cuda3std6ranges3__45__cpo4nextE:
	.zero		1
	.type		_ZN40_INTERNAL_1e1fafa7_4_k_cu_538231c7_484784cuda3std6ranges3__45__cpo4swapE,@object
	.size		_ZN40_INTERNAL_1e1fafa7_4_k_cu_538231c7_484784cuda3std6ranges3__45__cpo4swapE,(_ZN40_INTERNAL_1e1fafa7_4_k_cu_538231c7_484786thrust24THRUST_300001_SM_1000_NS8cuda_cub10par_nosyncE - _ZN40_INTERNAL_1e1fafa7_4_k_cu_538231c7_484784cuda3std6ranges3__45__cpo4swapE)
_ZN40_INTERNAL_1e1fafa7_4_k_cu_538231c7_484784cuda3std6ranges3__45__cpo4swapE:
	.zero		1
	.type		_ZN40_INTERNAL_1e1fafa7_4_k_cu_538231c7_484786thrust24THRUST_300001_SM_1000_NS8cuda_cub10par_nosyncE,@object
	.size		_ZN40_INTERNAL_1e1fafa7_4_k_cu_538231c7_484786thrust24THRUST_300001_SM_1000_NS8cuda_cub10par_nosyncE,(_ZN40_INTERNAL_1e1fafa7_4_k_cu_538231c7_484786thrust24THRUST_300001_SM_1000_NS3seqE - _ZN40_INTERNAL_1e1fafa7_4_k_cu_538231c7_484786thrust24THRUST_300001_SM_1000_NS8cuda_cub10par_nosyncE)
_ZN40_INTERNAL_1e1fafa7_4_k_cu_538231c7_484786thrust24THRUST_300001_SM_1000_NS8cuda_cub10par_nosyncE:
	.zero		1
	.type		_ZN40_INTERNAL_1e1fafa7_4_k_cu_538231c7_484786thrust24THRUST_300001_SM_1000_NS3seqE,@object
	.size		_ZN40_INTERNAL_1e1fafa7_4_k_cu_538231c7_484786thrust24THRUST_300001_SM_1000_NS3seqE,(_ZN40_INTERNAL_1e1fafa7_4_k_cu_538231c7_484784cuda3std3__420unreachable_sentinelE - _ZN40_INTERNAL_1e1fafa7_4_k_cu_538231c7_484786thrust24THRUST_300001_SM_1000_NS3seqE)
_ZN40_INTERNAL_1e1fafa7_4_k_cu_538231c7_484786thrust24THRUST_300001_SM_1000_NS3seqE:
	.zero		1
	.type		_ZN40_INTERNAL_1e1fafa7_4_k_cu_538231c7_484784cuda3std3__420unreachable_sentinelE,@object
	.size		_ZN40_INTERNAL_1e1fafa7_4_k_cu_538231c7_484784cuda3std3__420unreachable_sentinelE,(_ZN40_INTERNAL_1e1fafa7_4_k_cu_538231c7_484784cuda3std6ranges3__45__cpo5ssizeE - _ZN40_INTERNAL_1e1fafa7_4_k_cu_538231c7_484784cuda3std3__420unreachable_sentinelE)
_ZN40_INTERNAL_1e1fafa7_4_k_cu_538231c7_484784cuda3std3__420unreachable_sentinelE:
	.zero		1
	.type		_ZN40_INTERNAL_1e1fafa7_4_k_cu_538231c7_484784cuda3std6ranges3__45__cpo5ssizeE,@object
	.size		_ZN40_INTERNAL_1e1fafa7_4_k_cu_538231c7_484784cuda3std6ranges3__45__cpo5ssizeE,(_ZN40_INTERNAL_1e1fafa7_4_k_cu_538231c7_484786thrust24THRUST_300001_SM_1000_NS12placeholders2_3E - _ZN40_INTERNAL_1e1fafa7_4_k_cu_538231c7_484784cuda3std6ranges3__45__cpo5ssizeE)
_ZN40_INTERNAL_1e1fafa7_4_k_cu_538231c7_484784cuda3std6ranges3__45__cpo5ssizeE:
	.zero		1
	.type		_ZN40_INTERNAL_1e1fafa7_4_k_cu_538231c7_484786thrust24THRUST_300001_SM_1000_NS12placeholders2_3E,@object
	.size		_ZN40_INTERNAL_1e1fafa7_4_k_cu_538231c7_484786thrust24THRUST_300001_SM_1000_NS12placeholders2_3E,(_ZN40_INTERNAL_1e1fafa7_4_k_cu_538231c7_484784cuda3std3__45__cpo4cendE - _ZN40_INTERNAL_1e1fafa7_4_k_cu_538231c7_484786thrust24THRUST_300001_SM_1000_NS12placeholders2_3E)
_ZN40_INTERNAL_1e1fafa7_4_k_cu_538231c7_484786thrust24THRUST_300001_SM_1000_NS12placeholders2_3E:
	.zero		1
	.type		_ZN40_INTERNAL_1e1fafa7_4_k_cu_538231c7_484784cuda3std3__45__cpo4cendE,@object
	.size		_ZN40_INTERNAL_1e1fafa7_4_k_cu_538231c7_484784cuda3std3__45__cpo4cendE,(_ZN40_INTERNAL_1e1fafa7_4_k_cu_538231c7_484784cuda3std6ranges3__45__cpo4cendE - _ZN40_INTERNAL_1e1fafa7_4_k_cu_538231c7_484784cuda3std3__45__cpo4cendE)
_ZN40_INTERNAL_1e1fafa7_4_k_cu_538231c7_484784cuda3std3__45__cpo4cendE:
	.zero		1
	.type		_ZN40_INTERNAL_1e1fafa7_4_k_cu_538231c7_484784cuda3std6ranges3__45__cpo4cendE,@object
	.size		_ZN40_INTERNAL_1e1fafa7_4_k_cu_538231c7_484784cuda3std6ranges3__45__cpo4cendE,(_ZN40_INTERNAL_1e1fafa7_4_k_cu_538231c7_484786thrust24THRUST_300001_SM_1000_NS12placeholders2_7E - _ZN40_INTERNAL_1e1fafa7_4_k_cu_538231c7_484784cuda3std6ranges3__45__cpo4cendE)
_ZN40_INTERNAL_1e1fafa7_4_k_cu_538231c7_484784cuda3std6ranges3__45__cpo4cendE:
	.zero		1
	.type		_ZN40_INTERNAL_1e1fafa7_4_k_cu_538231c7_484786thrust24THRUST_300001_SM_1000_NS12placeholders2_7E,@object
	.size		_ZN40_INTERNAL_1e1fafa7_4_k_cu_538231c7_484786thrust24THRUST_300001_SM_1000_NS12placeholders2_7E,(_ZN40_INTERNAL_1e1fafa7_4_k_cu_538231c7_484784cuda3std3__45__cpo5crendE - _ZN40_INTERNAL_1e1fafa7_4_k_cu_538231c7_484786thrust24THRUST_300001_SM_1000_NS12placeholders2_7E)
_ZN40_INTERNAL_1e1fafa7_4_k_cu_538231c7_484786thrust24THRUST_300001_SM_1000_NS12placeholders2_7E:
	.zero		1
	.type		_ZN40_INTERNAL_1e1fafa7_4_k_cu_538231c7_484784cuda3std3__45__cpo5crendE,@object
	.size		_ZN40_INTERNAL_1e1fafa7_4_k_cu_538231c7_484784cuda3std3__45__cpo5crendE,(_ZN40_INTERNAL_1e1fafa7_4_k_cu_538231c7_484784cuda3std6ranges3__45__cpo4prevE - _ZN40_INTERNAL_1e1fafa7_4_k_cu_538231c7_484784cuda3std3__45__cpo5crendE)
_ZN40_INTERNAL_1e1fafa7_4_k_cu_538231c7_484784cuda3std3__45__cpo5crendE:
	.zero		1
	.type		_ZN40_INTERNAL_1e1fafa7_4_k_cu_538231c7_484784cuda3std6ranges3__45__cpo4prevE,@object
	.size		_ZN40_INTERNAL_1e1fafa7_4_k_cu_538231c7_484784cuda3std6ranges3__45__cpo4prevE,(_ZN40_INTERNAL_1e1fafa7_4_k_cu_538231c7_484784cuda3std6ranges3__45__cpo9iter_moveE - _ZN40_INTERNAL_1e1fafa7_4_k_cu_538231c7_484784cuda3std6ranges3__45__cpo4prevE)
_ZN40_INTERNAL_1e1fafa7_4_k_cu_538231c7_484784cuda3std6ranges3__45__cpo4prevE:
	.zero		1
	.type		_ZN40_INTERNAL_1e1fafa7_4_k_cu_538231c7_484784cuda3std6ranges3__45__cpo9iter_moveE,@object
	.size		_ZN40_INTERNAL_1e1fafa7_4_k_cu_538231c7_484784cuda3std6ranges3__45__cpo9iter_moveE,(_ZN40_INTERNAL_1e1fafa7_4_k_cu_538231c7_484786thrust24THRUST_300001_SM_1000_NS6system6detail10sequential3seqE - _ZN40_INTERNAL_1e1fafa7_4_k_cu_538231c7_484784cuda3std6ranges3__45__cpo9iter_moveE)
_ZN40_INTERNAL_1e1fafa7_4_k_cu_538231c7_484784cuda3std6ranges3__45__cpo9iter_moveE:
	.zero		1
	.type		_ZN40_INTERNAL_1e1fafa7_4_k_cu_538231c7_484786thrust24THRUST_300001_SM_1000_NS6system6detail10sequential3seqE,@object
	.size		_ZN40_INTERNAL_1e1fafa7_4_k_cu_538231c7_484786thrust24THRUST_300001_SM_1000_NS6system6detail10sequential3seqE,(_ZN40_INTERNAL_1e1fafa7_4_k_cu_538231c7_484786thrust24THRUST_300001_SM_1000_NS12placeholders2_9E - _ZN40_INTERNAL_1e1fafa7_4_k_cu_538231c7_484786thrust24THRUST_300001_SM_1000_NS6system6detail10sequential3seqE)
_ZN40_INTERNAL_1e1fafa7_4_k_cu_538231c7_484786thrust24THRUST_300001_SM_1000_NS6system6detail10sequential3seqE:
	.zero		1
	.type		_ZN40_INTERNAL_1e1fafa7_4_k_cu_538231c7_484786thrust24THRUST_300001_SM_1000_NS12placeholders2_9E,@object
	.size		_ZN40_INTERNAL_1e1fafa7_4_k_cu_538231c7_484786thrust24THRUST_300001_SM_1000_NS12placeholders2_9E,(_ZN40_INTERNAL_1e1fafa7_4_k_cu_538231c7_484784cuda3std3__419piecewise_constructE - _ZN40_INTERNAL_1e1fafa7_4_k_cu_538231c7_484786thrust24THRUST_300001_SM_1000_NS12placeholders2_9E)
_ZN40_INTERNAL_1e1fafa7_4_k_cu_538231c7_484786thrust24THRUST_300001_SM_1000_NS12placeholders2_9E:
	.zero		1
	.type		_ZN40_INTERNAL_1e1fafa7_4_k_cu_538231c7_484784cuda3std3__419piecewise_constructE,@object
	.size		_ZN40_INTERNAL_1e1fafa7_4_k_cu_538231c7_484784cuda3std3__419piecewise_constructE,(_ZN40_INTERNAL_1e1fafa7_4_k_cu_538231c7_484784cuda3std6ranges3__45__cpo5cdataE - _ZN40_INTERNAL_1e1fafa7_4_k_cu_538231c7_484784cuda3std3__419piecewise_constructE)
_ZN40_INTERNAL_1e1fafa7_4_k_cu_538231c7_484784cuda3std3__419piecewise_constructE:
	.zero		1
	.type		_ZN40_INTERNAL_1e1fafa7_4_k_cu_538231c7_484784cuda3std6ranges3__45__cpo5cdataE,@object
	.size		_ZN40_INTERNAL_1e1fafa7_4_k_cu_538231c7_484784cuda3std6ranges3__45__cpo5cdataE,(_ZN40_INTERNAL_1e1fafa7_4_k_cu_538231c7_484786thrust24THRUST_300001_SM_1000_NS12placeholders2_1E - _ZN40_INTERNAL_1e1fafa7_4_k_cu_538231c7_484784cuda3std6ranges3__45__cpo5cdataE)
_ZN40_INTERNAL_1e1fafa7_4_k_cu_538231c7_484784cuda3std6ranges3__45__cpo5cdataE:
	.zero		1
	.type		_ZN40_INTERNAL_1e1fafa7_4_k_cu_538231c7_484786thrust24THRUST_300001_SM_1000_NS12placeholders2_1E,@object
	.size		_ZN40_INTERNAL_1e1fafa7_4_k_cu_538231c7_484786thrust24THRUST_300001_SM_1000_NS12placeholders2_1E,(_ZN40_INTERNAL_1e1fafa7_4_k_cu_538231c7_484784cuda3std3__45__cpo3endE - _ZN40_INTERNAL_1e1fafa7_4_k_cu_538231c7_484786thrust24THRUST_300001_SM_1000_NS12placeholders2_1E)
_ZN40_INTERNAL_1e1fafa7_4_k_cu_538231c7_484786thrust24THRUST_300001_SM_1000_NS12placeholders2_1E:
	.zero		1
	.type		_ZN40_INTERNAL_1e1fafa7_4_k_cu_538231c7_484784cuda3std3__45__cpo3endE,@object
	.size		_ZN40_INTERNAL_1e1fafa7_4_k_cu_538231c7_484784cuda3std3__45__cpo3endE,(_ZN40_INTERNAL_1e1fafa7_4_k_cu_538231c7_484784cuda3std6ranges3__45__cpo3endE - _ZN40_INTERNAL_1e1fafa7_4_k_cu_538231c7_484784cuda3std3__45__cpo3endE)
_ZN40_INTERNAL_1e1fafa7_4_k_cu_538231c7_484784cuda3std3__45__cpo3endE:
	.zero		1
	.type		_ZN40_INTERNAL_1e1fafa7_4_k_cu_538231c7_484784cuda3std6ranges3__45__cpo3endE,@object
	.size		_ZN40_INTERNAL_1e1fafa7_4_k_cu_538231c7_484784cuda3std6ranges3__45__cpo3endE,(_ZN40_INTERNAL_1e1fafa7_4_k_cu_538231c7_484786thrust24THRUST_300001_SM_1000_NS12placeholders2_5E - _ZN40_INTERNAL_1e1fafa7_4_k_cu_538231c7_484784cuda3std6ranges3__45__cpo3endE)
_ZN40_INTERNAL_1e1fafa7_4_k_cu_538231c7_484784cuda3std6ranges3__45__cpo3endE:
	.zero		1
	.type		_ZN40_INTERNAL_1e1fafa7_4_k_cu_538231c7_484786thrust24THRUST_300001_SM_1000_NS12placeholders2_5E,@object
	.size		_ZN40_INTERNAL_1e1fafa7_4_k_cu_538231c7_484786thrust24THRUST_300001_SM_1000_NS12placeholders2_5E,(_ZN40_INTERNAL_1e1fafa7_4_k_cu_538231c7_484784cuda3std3__45__cpo4rendE - _ZN40_INTERNAL_1e1fafa7_4_k_cu_538231c7_484786thrust24THRUST_300001_SM_1000_NS12placeholders2_5E)
_ZN40_INTERNAL_1e1fafa7_4_k_cu_538231c7_484786thrust24THRUST_300001_SM_1000_NS12placeholders2_5E:
	.zero		1
	.type		_ZN40_INTERNAL_1e1fafa7_4_k_cu_538231c7_484784cuda3std3__45__cpo4rendE,@object
	.size		_ZN40_INTERNAL_1e1fafa7_4_k_cu_538231c7_484784cuda3std3__45__cpo4rendE,(_ZN40_INTERNAL_1e1fafa7_4_k_cu_538231c7_484784cuda3std6ranges3__45__cpo9iter_swapE - _ZN40_INTERNAL_1e1fafa7_4_k_cu_538231c7_484784cuda3std3__45__cpo4rendE)
_ZN40_INTERNAL_1e1fafa7_4_k_cu_538231c7_484784cuda3std3__45__cpo4rendE:
	.zero		1
	.type		_ZN40_INTERNAL_1e1fafa7_4_k_cu_538231c7_484784cuda3std6ranges3__45__cpo9iter_swapE,@object
	.size		_ZN40_INTERNAL_1e1fafa7_4_k_cu_538231c7_484784cuda3std6ranges3__45__cpo9iter_swapE,(_ZN40_INTERNAL_1e1fafa7_4_k_cu_538231c7_484784cuda3std3__48unexpectE - _ZN40_INTERNAL_1e1fafa7_4_k_cu_538231c7_484784cuda3std6ranges3__45__cpo9iter_swapE)
_ZN40_INTERNAL_1e1fafa7_4_k_cu_538231c7_484784cuda3std6ranges3__45__cpo9iter_swapE:
	.zero		1
	.type		_ZN40_INTERNAL_1e1fafa7_4_k_cu_538231c7_484784cuda3std3__48unexpectE,@object
	.size		_ZN40_INTERNAL_1e1fafa7_4_k_cu_538231c7_484784cuda3std3__48unexpectE,(_ZN40_INTERNAL_1e1fafa7_4_k_cu_538231c7_484786thrust24THRUST_300001_SM_1000_NS8cuda_cub3parE - _ZN40_INTERNAL_1e1fafa7_4_k_cu_538231c7_484784cuda3std3__48unexpectE)
_ZN40_INTERNAL_1e1fafa7_4_k_cu_538231c7_484784cuda3std3__48unexpectE:
	.zero		1
	.type		_ZN40_INTERNAL_1e1fafa7_4_k_cu_538231c7_484786thrust24THRUST_300001_SM_1000_NS8cuda_cub3parE,@object
	.size		_ZN40_INTERNAL_1e1fafa7_4_k_cu_538231c7_484786thrust24THRUST_300001_SM_1000_NS8cuda_cub3parE,(.L_29 - _ZN40_INTERNAL_1e1fafa7_4_k_cu_538231c7_484786thrust24THRUST_300001_SM_1000_NS8cuda_cub3parE)
_ZN40_INTERNAL_1e1fafa7_4_k_cu_538231c7_484786thrust24THRUST_300001_SM_1000_NS8cuda_cub3parE:
	.zero		1
.L_29:


//--------------------- .nv.constant0._ZN3cub18CUB_300001_SM_10006detail11EmptyKernelIvEEvv --------------------------
	.section	.nv.constant0._ZN3cub18CUB_300001_SM_10006detail11EmptyKernelIvEEvv,"a",@progbits
	.sectionflags	@""
	.align	4
.nv.constant0._ZN3cub18CUB_300001_SM_10006detail11EmptyKernelIvEEvv:
	.zero		896


//--------------------- SYMBOLS --------------------------

	.type		.nv.reservedSmem.offset0,@object
	.size		.nv.reservedSmem.offset0,0x4
